//
// Generated by NVIDIA NVVM Compiler
//
// Compiler Build ID: CL-36424714
// Cuda compilation tools, release 13.0, V13.0.88
// Based on NVVM 20.0.0
//

.version 9.0
.target sm_100
.address_size 64

	// .globl	_Z15atsc_fs_checkerPKfPhiiPt
.extern .shared .align 16 .b8 xored[];

.visible .entry _Z15atsc_fs_checkerPKfPhiiPt(
	.param .u64 .ptr .align 1 _Z15atsc_fs_checkerPKfPhiiPt_param_0,
	.param .u64 .ptr .align 1 _Z15atsc_fs_checkerPKfPhiiPt_param_1,
	.param .u32 _Z15atsc_fs_checkerPKfPhiiPt_param_2,
	.param .u32 _Z15atsc_fs_checkerPKfPhiiPt_param_3,
	.param .u64 .ptr .align 1 _Z15atsc_fs_checkerPKfPhiiPt_param_4
)
{
	.reg .pred 	%p<15>;
	.reg .b16 	%rs<8>;
	.reg .b32 	%r<130>;
	.reg .b32 	%f<2>;
	.reg .b64 	%rd<13>;

	ld.param.u64 	%rd1, [_Z15atsc_fs_checkerPKfPhiiPt_param_0];
	ld.param.u64 	%rd2, [_Z15atsc_fs_checkerPKfPhiiPt_param_1];
	ld.param.u32 	%r36, [_Z15atsc_fs_checkerPKfPhiiPt_param_2];
	ld.param.u32 	%r37, [_Z15atsc_fs_checkerPKfPhiiPt_param_3];
	ld.param.u64 	%rd3, [_Z15atsc_fs_checkerPKfPhiiPt_param_4];
	mov.u32 	%r38, %tid.x;
	mov.u32 	%r2, %ctaid.x;
	setp.lt.s32 	%p1, %r38, %r37;
	add.s32 	%r39, %r37, %r36;
	setp.ge.s32 	%p2, %r38, %r39;
	or.pred  	%p3, %p1, %p2;
	@%p3 bra 	$L__BB0_17;
	cvta.to.global.u64 	%rd4, %rd2;
	cvta.to.global.u64 	%rd5, %rd1;
	sub.s32 	%r41, %r38, %r37;
	cvt.s64.s32 	%rd6, %r41;
	add.s64 	%rd7, %rd4, %rd6;
	ld.global.u8 	%rs3, [%rd7];
	mad.lo.s32 	%r42, %r2, 832, %r38;
	mul.wide.u32 	%rd8, %r42, 4;
	add.s64 	%rd9, %rd5, %rd8;
	ld.global.f32 	%f1, [%rd9];
	setp.ge.f32 	%p4, %f1, 0f00000000;
	selp.u16 	%rs4, 1, 0, %p4;
	xor.b16  	%rs5, %rs3, %rs4;
	mov.u32 	%r114, xored;
	add.s32 	%r44, %r114, %r41;
	st.shared.u8 	[%r44], %rs5;
	bar.sync 	0;
	setp.ne.s32 	%p5, %r38, %r37;
	@%p5 bra 	$L__BB0_17;
	setp.lt.s32 	%p6, %r36, 1;
	mov.b16 	%rs7, 0;
	@%p6 bra 	$L__BB0_16;
	and.b32  	%r3, %r36, 15;
	setp.lt.u32 	%p7, %r36, 16;
	mov.b32 	%r121, 0;
	mov.u32 	%r129, %r121;
	@%p7 bra 	$L__BB0_6;
	and.b32  	%r121, %r36, 2147483632;
	neg.s32 	%r115, %r121;
	mov.b32 	%r129, 0;
$L__BB0_5:
	.pragma "nounroll";
	ld.shared.v4.b32 	{%r49, %r50, %r51, %r52}, [%r114];
	bfe.u32 	%r53, %r49, 0, 8;
	add.s32 	%r54, %r129, %r53;
	bfe.u32 	%r55, %r49, 8, 8;
	add.s32 	%r56, %r54, %r55;
	bfe.u32 	%r57, %r49, 16, 8;
	add.s32 	%r58, %r56, %r57;
	bfe.u32 	%r59, %r49, 24, 8;
	add.s32 	%r60, %r58, %r59;
	bfe.u32 	%r61, %r50, 0, 8;
	add.s32 	%r62, %r60, %r61;
	bfe.u32 	%r63, %r50, 8, 8;
	add.s32 	%r64, %r62, %r63;
	bfe.u32 	%r65, %r50, 16, 8;
	add.s32 	%r66, %r64, %r65;
	bfe.u32 	%r67, %r50, 24, 8;
	add.s32 	%r68, %r66, %r67;
	bfe.u32 	%r69, %r51, 0, 8;
	add.s32 	%r70, %r68, %r69;
	bfe.u32 	%r71, %r51, 8, 8;
	add.s32 	%r72, %r70, %r71;
	bfe.u32 	%r73, %r51, 16, 8;
	add.s32 	%r74, %r72, %r73;
	bfe.u32 	%r75, %r51, 24, 8;
	add.s32 	%r76, %r74, %r75;
	bfe.u32 	%r77, %r52, 0, 8;
	add.s32 	%r78, %r76, %r77;
	bfe.u32 	%r79, %r52, 8, 8;
	add.s32 	%r80, %r78, %r79;
	bfe.u32 	%r81, %r52, 16, 8;
	add.s32 	%r82, %r80, %r81;
	bfe.u32 	%r83, %r52, 24, 8;
	add.s32 	%r129, %r82, %r83;
	add.s32 	%r115, %r115, 16;
	add.s32 	%r114, %r114, 16;
	setp.ne.s32 	%p8, %r115, 0;
	@%p8 bra 	$L__BB0_5;
$L__BB0_6:
	setp.eq.s32 	%p9, %r3, 0;
	@%p9 bra 	$L__BB0_15;
	and.b32  	%r15, %r36, 7;
	setp.lt.u32 	%p10, %r3, 8;
	@%p10 bra 	$L__BB0_9;
	mov.u32 	%r85, xored;
	add.s32 	%r86, %r85, %r121;
	ld.shared.u8 	%r87, [%r86];
	add.s32 	%r88, %r129, %r87;
	ld.shared.u8 	%r89, [%r86+1];
	add.s32 	%r90, %r88, %r89;
	ld.shared.u8 	%r91, [%r86+2];
	add.s32 	%r92, %r90, %r91;
	ld.shared.u8 	%r93, [%r86+3];
	add.s32 	%r94, %r92, %r93;
	ld.shared.u8 	%r95, [%r86+4];
	add.s32 	%r96, %r94, %r95;
	ld.shared.u8 	%r97, [%r86+5];
	add.s32 	%r98, %r96, %r97;
	ld.shared.u8 	%r99, [%r86+6];
	add.s32 	%r100, %r98, %r99;
	ld.shared.u8 	%r101, [%r86+7];
	add.s32 	%r129, %r100, %r101;
	add.s32 	%r121, %r121, 8;
$L__BB0_9:
	setp.eq.s32 	%p11, %r15, 0;
	@%p11 bra 	$L__BB0_15;
	and.b32  	%r21, %r36, 3;
	setp.lt.u32 	%p12, %r15, 4;
	@%p12 bra 	$L__BB0_12;
	mov.u32 	%r103, xored;
	add.s32 	%r104, %r103, %r121;
	ld.shared.u8 	%r105, [%r104];
	add.s32 	%r106, %r129, %r105;
	ld.shared.u8 	%r107, [%r104+1];
	add.s32 	%r108, %r106, %r107;
	ld.shared.u8 	%r109, [%r104+2];
	add.s32 	%r110, %r108, %r109;
	ld.shared.u8 	%r111, [%r104+3];
	add.s32 	%r129, %r110, %r111;
	add.s32 	%r121, %r121, 4;
$L__BB0_12:
	setp.eq.s32 	%p13, %r21, 0;
	@%p13 bra 	$L__BB0_15;
	mov.u32 	%r112, xored;
	add.s32 	%r127, %r112, %r121;
	neg.s32 	%r126, %r21;
$L__BB0_14:
	.pragma "nounroll";
	ld.shared.u8 	%r113, [%r127];
	add.s32 	%r129, %r129, %r113;
	add.s32 	%r127, %r127, 1;
	add.s32 	%r126, %r126, 1;
	setp.ne.s32 	%p14, %r126, 0;
	@%p14 bra 	$L__BB0_14;
$L__BB0_15:
	cvt.u16.u32 	%rs7, %r129;
$L__BB0_16:
	cvta.to.global.u64 	%rd10, %rd3;
	mul.wide.u32 	%rd11, %r2, 2;
	add.s64 	%rd12, %rd10, %rd11;
	st.global.u16 	[%rd12], %rs7;
$L__BB0_17:
	ret;

}


// ===== COMPILED SASS (sm_100) =====

	.target	sm_100

	.elftype	@"ET_EXEC"


//--------------------- .note.nv.tkinfo           --------------------------
	.section	.note.nv.tkinfo,"",@"SHT_NOTE"
	.sectionflags	@"SHF_NOTE_NV_TKINFO"
	.tkinfo
        /*0018*/ 	.word	0x00000002
        /*0030*/ 	.string	""
        /*0030*/ 	.string	"ptxas"
        /*0030*/ 	.string	"Cuda compilation tools, release 13.0, V13.0.88"
        /*0030*/ 	.string	"Build cuda_13.0.r13.0/compiler.36424714_0"
        /*0030*/ 	.string	"-arch sm_100 -m 64 "



//--------------------- .note.nv.cuinfo           --------------------------
	.section	.note.nv.cuinfo,"",@"SHT_NOTE"
	.sectionflags	@"SHF_NOTE_NV_CUINFO"
        /*0018*/ 	.short	0x0002
        /*001a*/ 	.short	0x0064
        /*001c*/ 	.short	0x0082
	.zero		2


//--------------------- .nv.info                  --------------------------
	.section	.nv.info,"",@"SHT_CUDA_INFO"
	.align	4


	//----- nvinfo : EIATTR_REGCOUNT
	.align		4
        /*0000*/ 	.byte	0x04, 0x2f
        /*0002*/ 	.short	(.L_1 - .L_0)
	.align		4
.L_0:
        /*0004*/ 	.word	index@(_Z15atsc_fs_checkerPKfPhiiPt)
        /*0008*/ 	.word	0x0000000e


	//----- nvinfo : EIATTR_FRAME_SIZE
	.align		4
.L_1:
        /*000c*/ 	.byte	0x04, 0x11
        /*000e*/ 	.short	(.L_3 - .L_2)
	.align		4
.L_2:
        /*0010*/ 	.word	index@(_Z15atsc_fs_checkerPKfPhiiPt)
        /*0014*/ 	.word	0x00000000


	//----- nvinfo : EIATTR_MIN_STACK_SIZE
	.align		4
.L_3:
        /*0018*/ 	.byte	0x04, 0x12
        /*001a*/ 	.short	(.L_5 - .L_4)
	.align		4
.L_4:
        /*001c*/ 	.word	index@(_Z15atsc_fs_checkerPKfPhiiPt)
        /*0020*/ 	.word	0x00000000
.L_5:


//--------------------- .nv.compat                --------------------------
	.section	.nv.compat,"",@"SHT_CUDA_COMPAT_INFO"
	.align	4
        /*0000*/ 	.byte	0x02, 0x09, 0x00, 0x00, 0x02, 0x02, 0x01, 0x00, 0x02, 0x05, 0x05, 0x00, 0x03, 0x07, 0x01, 0x01
        /*0010*/ 	.byte	0x02, 0x03, 0x00, 0x00, 0x02, 0x06, 0x01, 0x00, 0x04, 0x0b, 0x08, 0x00, 0x09, 0x00, 0x00, 0x00
        /*0020*/ 	.byte	0x00, 0x00, 0x00, 0x00


//--------------------- .nv.info._Z15atsc_fs_checkerPKfPhiiPt --------------------------
	.section	.nv.info._Z15atsc_fs_checkerPKfPhiiPt,"",@"SHT_CUDA_INFO"
	.sectionflags	@""
	.align	4


	//----- nvinfo : EIATTR_CUDA_API_VERSION
	.align		4
        /*0000*/ 	.byte	0x04, 0x37
        /*0002*/ 	.short	(.L_7 - .L_6)
.L_6:
        /*0004*/ 	.word	0x00000082


	//----- nvinfo : EIATTR_KPARAM_INFO
	.align		4
.L_7:
        /*0008*/ 	.byte	0x04, 0x17
        /*000a*/ 	.short	(.L_9 - .L_8)
.L_8:
        /*000c*/ 	.word	0x00000000
        /*0010*/ 	.short	0x0004
        /*0012*/ 	.short	0x0018
        /*0014*/ 	.byte	0x00, 0xf5, 0x21, 0x00


	//----- nvinfo : EIATTR_KPARAM_INFO
	.align		4
.L_9:
        /*0018*/ 	.byte	0x04, 0x17
        /*001a*/ 	.short	(.L_11 - .L_10)
.L_10:
        /*001c*/ 	.word	0x00000000
        /*0020*/ 	.short	0x0003
        /*0022*/ 	.short	0x0014
        /*0024*/ 	.byte	0x00, 0xf0, 0x11, 0x00


	//----- nvinfo : EIATTR_KPARAM_INFO
	.align		4
.L_11:
        /*0028*/ 	.byte	0x04, 0x17
        /*002a*/ 	.short	(.L_13 - .L_12)
.L_12:
        /*002c*/ 	.word	0x00000000
        /*0030*/ 	.short	0x0002
        /*0032*/ 	.short	0x0010
        /*0034*/ 	.byte	0x00, 0xf0, 0x11, 0x00


	//----- nvinfo : EIATTR_KPARAM_INFO
	.align		4
.L_13:
        /*0038*/ 	.byte	0x04, 0x17
        /*003a*/ 	.short	(.L_15 - .L_14)
.L_14:
        /*003c*/ 	.word	0x00000000
        /*0040*/ 	.short	0x0001
        /*0042*/ 	.short	0x0008
        /*0044*/ 	.byte	0x00, 0xf5, 0x21, 0x00


	//----- nvinfo : EIATTR_KPARAM_INFO
	.align		4
.L_15:
        /*0048*/ 	.byte	0x04, 0x17
        /*004a*/ 	.short	(.L_17 - .L_16)
.L_16:
        /*004c*/ 	.word	0x00000000
        /*0050*/ 	.short	0x0000
        /*0052*/ 	.short	0x0000
        /*0054*/ 	.byte	0x00, 0xf5, 0x21, 0x00


	//----- nvinfo : EIATTR_SPARSE_MMA_MASK
	.align		4
.L_17:
        /*0058*/ 	.byte	0x03, 0x50
        /*005a*/ 	.short	0x0000


	//----- nvinfo : EIATTR_MAXREG_COUNT
	.align		4
        /*005c*/ 	.byte	0x03, 0x1b
        /*005e*/ 	.short	0x00ff


	//----- nvinfo : EIATTR_NUM_BARRIERS
	.align		4
        /*0060*/ 	.byte	0x02, 0x4c
        /*0062*/ 	.byte	0x01
	.zero		1


	//----- nvinfo : EIATTR_MERCURY_ISA_VERSION
	.align		4
        /*0064*/ 	.byte	0x03, 0x5f
        /*0066*/ 	.short	0x0101


	//----- nvinfo : EIATTR_VRC_CTA_INIT_COUNT
	.align		4
        /*0068*/ 	.byte	0x02, 0x4a
	.zero		1
	.zero		1


	//----- nvinfo : EIATTR_EXIT_INSTR_OFFSETS
	.align		4
        /*006c*/ 	.byte	0x04, 0x1c
        /*006e*/ 	.short	(.L_19 - .L_18)


	//   ....[0]....
.L_18:
        /*0070*/ 	.word	0x00000060


	//   ....[1]....
        /*0074*/ 	.word	0x000001c0


	//   ....[2]....
        /*0078*/ 	.word	0x00000710


	//----- nvinfo : EIATTR_CBANK_PARAM_SIZE
	.align		4
.L_19:
        /*007c*/ 	.byte	0x03, 0x19
        /*007e*/ 	.short	0x0020


	//----- nvinfo : EIATTR_PARAM_CBANK
	.align		4
        /*0080*/ 	.byte	0x04, 0x0a
        /*0082*/ 	.short	(.L_21 - .L_20)
	.align		4
.L_20:
        /*0084*/ 	.word	index@(.nv.constant0._Z15atsc_fs_checkerPKfPhiiPt)
        /*0088*/ 	.short	0x0380
        /*008a*/ 	.short	0x0020


	//----- nvinfo : EIATTR_SW_WAR
	.align		4
.L_21:
        /*008c*/ 	.byte	0x04, 0x36
        /*008e*/ 	.short	(.L_23 - .L_22)
.L_22:
        /*0090*/ 	.word	0x00000008
.L_23:


//--------------------- .nv.callgraph             --------------------------
	.section	.nv.callgraph,"",@"SHT_CUDA_CALLGRAPH"
	.align	4
	.sectionentsize	8
	.align		4
        /*0000*/ 	.word	0x00000000
	.align		4
        /*0004*/ 	.word	0xffffffff
	.align		4
        /*0008*/ 	.word	0x00000000
	.align		4
        /*000c*/ 	.word	0xfffffffe
	.align		4
        /*0010*/ 	.word	0x00000000
	.align		4
        /*0014*/ 	.word	0xfffffffd
	.align		4
        /*0018*/ 	.word	0x00000000
	.align		4
        /*001c*/ 	.word	0xfffffffc


//--------------------- .text._Z15atsc_fs_checkerPKfPhiiPt --------------------------
	.section	.text._Z15atsc_fs_checkerPKfPhiiPt,"ax",@progbits
	.align	128
        .global         _Z15atsc_fs_checkerPKfPhiiPt
        .type           _Z15atsc_fs_checkerPKfPhiiPt,@function
        .size           _Z15atsc_fs_checkerPKfPhiiPt,(.L_x_8 - _Z15atsc_fs_checkerPKfPhiiPt)
        .other          _Z15atsc_fs_checkerPKfPhiiPt,@"STO_CUDA_ENTRY STV_DEFAULT"
_Z15atsc_fs_checkerPKfPhiiPt:
.text._Z15atsc_fs_checkerPKfPhiiPt:
[----:B------:R-:W-:Y:S01]  /*0000*/  LDC R1, c[0x0][0x37c] ;  /* 0x0000df00ff017b82 */ /* 0x000fe20000000800 */
[----:B------:R-:W0:Y:S01]  /*0010*/  S2R R9, SR_TID.X ;  /* 0x0000000000097919 */ /* 0x000e220000002100 */
[----:B------:R-:W1:Y:S02]  /*0020*/  LDCU.64 UR12, c[0x0][0x390] ;  /* 0x00007200ff0c77ac */ /* 0x000e640008000a00 */
[----:B-1----:R-:W-:-:S06]  /*0030*/  UIADD3 UR4, UPT, UPT, UR13, UR12, URZ ;  /* 0x0000000c0d047290 */ /* 0x002fcc000fffe0ff */
[----:B0-----:R-:W-:-:S04]  /*0040*/  ISETP.GE.AND P0, PT, R9, UR4, PT ;  /* 0x0000000409007c0c */ /* 0x001fc8000bf06270 */
[----:B------:R-:W-:-:S13]  /*0050*/  ISETP.LT.OR P0, PT, R9, UR13, P0 ;  /* 0x0000000d09007c0c */ /* 0x000fda0008701670 */
[----:B------:R-:W-:Y:S05]  /*0060*/  @P0 EXIT ;  /* 0x000000000000094d */ /* 0x000fea0003800000 */
[----:B------:R-:W0:Y:S01]  /*0070*/  S2R R0, SR_CTAID.X ;  /* 0x0000000000007919 */ /* 0x000e220000002500 */
[----:B------:R-:W1:Y:S01]  /*0080*/  LDC.64 R2, c[0x0][0x380] ;  /* 0x0000e000ff027b82 */ /* 0x000e620000000a00 */
[----:B------:R-:W2:Y:S01]  /*0090*/  LDCU.64 UR4, c[0x0][0x388] ;  /* 0x00007100ff0477ac */ /* 0x000ea20008000a00 */
[----:B------:R-:W-:Y:S01]  /*00a0*/  VIADD R6, R9, -UR13 ;  /* 0x8000000d09067c36 */ /* 0x000fe20008000000 */
[----:B------:R-:W3:Y:S04]  /*00b0*/  LDCU.64 UR10, c[0x0][0x358] ;  /* 0x00006b00ff0a77ac */ /* 0x000ee80008000a00 */
[----:B--2---:R-:W-:Y:S01]  /*00c0*/  IADD3 R4, P0, PT, R6, UR4, RZ ;  /* 0x0000000406047c10 */ /* 0x004fe2000ff1e0ff */
[----:B0-----:R-:W-:-:S04]  /*00d0*/  IMAD R5, R0, 0x340, R9 ;  /* 0x0000034000057824 */ /* 0x001fc800078e0209 */
[----:B-1----:R-:W-:Y:S01]  /*00e0*/  IMAD.WIDE.U32 R2, R5, 0x4, R2 ;  /* 0x0000000405027825 */ /* 0x002fe200078e0002 */
[----:B------:R-:W-:-:S05]  /*00f0*/  LEA.HI.X.SX32 R5, R6, UR5, 0x1, P0 ;  /* 0x0000000506057c11 */ /* 0x000fca00080f0eff */
[----:B---3--:R-:W2:Y:S04]  /*0100*/  LDG.E R2, desc[UR10][R2.64] ;  /* 0x0000000a02027981 */ /* 0x008ea8000c1e1900 */
[----:B------:R-:W3:Y:S01]  /*0110*/  LDG.E.U8 R4, desc[UR10][R4.64] ;  /* 0x0000000a04047981 */ /* 0x000ee2000c1e1100 */
[----:B------:R-:W0:Y:S01]  /*0120*/  S2UR UR5, SR_CgaCtaId ;  /* 0x00000000000579c3 */ /* 0x000e220000008800 */
[----:B------:R-:W-:Y:S02]  /*0130*/  UMOV UR4, 0x400 ;  /* 0x0000040000047882 */ /* 0x000fe40000000000 */
[----:B0-----:R-:W-:-:S07]  /*0140*/  ULEA UR4, UR5, UR4, 0x18 ;  /* 0x0000000405047291 */ /* 0x001fce000f8ec0ff */
[----:B------:R-:W-:Y:S01]  /*0150*/  UMOV UR5, UR4 ;  /* 0x0000000400057c82 */ /* 0x000fe20008000000 */
[----:B--2---:R-:W-:-:S04]  /*0160*/  FSETP.GE.AND P0, PT, R2, RZ, PT ;  /* 0x000000ff0200720b */ /* 0x004fc80003f06000 */
[----:B------:R-:W-:Y:S02]  /*0170*/  SEL R7, RZ, 0x1, !P0 ;  /* 0x00000001ff077807 */ /* 0x000fe40004000000 */
[----:B------:R-:W-:Y:S02]  /*0180*/  ISETP.NE.AND P0, PT, R9, UR13, PT ;  /* 0x0000000d09007c0c */ /* 0x000fe4000bf05270 */
[----:B---3--:R-:W-:-:S05]  /*0190*/  LOP3.LUT R7, R4, R7, RZ, 0x3c, !PT ;  /* 0x0000000704077212 */ /* 0x008fca00078e3cff */
[----:B------:R0:W-:Y:S01]  /*01a0*/  STS.U8 [R6+UR4], R7 ;  /* 0x0000000706007988 */ /* 0x0001e20008000004 */
[----:B------:R-:W-:Y:S06]  /*01b0*/  BAR.SYNC.DEFER_BLOCKING 0x0 ;  /* 0x0000000000007b1d */ /* 0x000fec0000010000 */
[----:B------:R-:W-:Y:S05]  /*01c0*/  @P0 EXIT ;  /* 0x000000000000094d */ /* 0x000fea0003800000 */
[----:B------:R-:W-:Y:S01]  /*01d0*/  UISETP.GE.AND UP0, UPT, UR12, 0x1, UPT ;  /* 0x000000010c00788c */ /* 0x000fe2000bf06270 */
[----:B------:R-:W-:-:S08]  /*01e0*/  PRMT R4, RZ, 0x7610, R4 ;  /* 0x00007610ff047816 */ /* 0x000fd00000000004 */
[----:B------:R-:W-:Y:S05]  /*01f0*/  BRA.U !UP0, `(.L_x_0) ;  /* 0x0000000508387547 */ /* 0x000fea000b800000 */
[----:B------:R-:W-:Y:S01]  /*0200*/  UISETP.GE.U32.AND UP1, UPT, UR12, 0x10, UPT ;  /* 0x000000100c00788c */ /* 0x000fe2000bf26070 */
[----:B------:R-:W-:Y:S01]  /*0210*/  CS2R R2, SRZ ;  /* 0x0000000000027805 */ /* 0x000fe2000001ff00 */
[----:B------:R-:W-:-:S04]  /*0220*/  ULOP3.LUT UR6, UR12, 0xf, URZ, 0xc0, !UPT ;  /* 0x0000000f0c067892 */ /* 0x000fc8000f8ec0ff */
[----:B------:R-:W-:-:S03]  /*0230*/  UISETP.NE.AND UP0, UPT, UR6, URZ, UPT ;  /* 0x000000ff0600728c */ /* 0x000fc6000bf05270 */
[----:B------:R-:W-:Y:S08]  /*0240*/  BRA.U !UP1, `(.L_x_1) ;  /* 0x0000000109847547 */ /* 0x000ff0000b800000 */
[----:B------:R-:W-:Y:S01]  /*0250*/  ULOP3.LUT UR7, UR12, 0x7ffffff0, URZ, 0xc0, !UPT ;  /* 0x7ffffff00c077892 */ /* 0x000fe2000f8ec0ff */
[----:B------:R-:W-:-:S03]  /*0260*/  IMAD.MOV.U32 R3, RZ, RZ, RZ ;  /* 0x000000ffff037224 */ /* 0x000fc600078e00ff */
[----:B------:R-:W-:Y:S02]  /*0270*/  UIADD3 UR8, UPT, UPT, -UR7, URZ, URZ ;  /* 0x000000ff07087290 */ /* 0x000fe4000fffe1ff */
[----:B------:R-:W-:-:S10]  /*0280*/  IMAD.U32 R2, RZ, RZ, UR7 ;  /* 0x00000007ff027e24 */ /* 0x000fd4000f8e00ff */
.L_x_2:
[----:B0-----:R-:W0:Y:S01]  /*0290*/  LDS.128 R4, [UR5] ;  /* 0x00000005ff047984 */ /* 0x001e220008000c00 */
[----:B------:R-:W-:Y:S02]  /*02a0*/  UIADD3 UR8, UPT, UPT, UR8, 0x10, URZ ;  /* 0x0000001008087890 */ /* 0x000fe4000fffe0ff */
[----:B------:R-:W-:Y:S02]  /*02b0*/  UIADD3 UR5, UPT, UPT, UR5, 0x10, URZ ;  /* 0x0000001005057890 */ /* 0x000fe4000fffe0ff */
[----:B------:R-:W-:Y:S01]  /*02c0*/  UISETP.NE.AND UP1, UPT, UR8, URZ, UPT ;  /* 0x000000ff0800728c */ /* 0x000fe2000bf25270 */
[C---:B0-----:R-:W-:Y:S02]  /*02d0*/  PRMT R8, R4.reuse, 0x7770, RZ ;  /* 0x0000777004087816 */ /* 0x041fe400000000ff */
[C---:B------:R-:W-:Y:S02]  /*02e0*/  PRMT R9, R4.reuse, 0x7771, RZ ;  /* 0x0000777104097816 */ /* 0x040fe400000000ff */
[----:B------:R-:W-:-:S02]  /*02f0*/  PRMT R11, R4, 0x7772, RZ ;  /* 0x00007772040b7816 */ /* 0x000fc400000000ff */
[----:B------:R-:W-:Y:S02]  /*0300*/  PRMT R4, R4, 0x7773, RZ ;  /* 0x0000777304047816 */ /* 0x000fe400000000ff */
[----:B------:R-:W-:Y:S02]  /*0310*/  IADD3 R8, PT, PT, R9, R3, R8 ;  /* 0x0000000309087210 */ /* 0x000fe40007ffe008 */
[C---:B------:R-:W-:Y:S02]  /*0320*/  PRMT R3, R5.reuse, 0x7770, RZ ;  /* 0x0000777005037816 */ /* 0x040fe400000000ff */
[C---:B------:R-:W-:Y:S02]  /*0330*/  PRMT R9, R5.reuse, 0x7771, RZ ;  /* 0x0000777105097816 */ /* 0x040fe400000000ff */
[----:B------:R-:W-:Y:S02]  /*0340*/  IADD3 R4, PT, PT, R4, R8, R11 ;  /* 0x0000000804047210 */ /* 0x000fe40007ffe00b */
        /* <DEDUP_REMOVED lines=10> */
[----:B------:R-:W-:Y:S02]  /*03f0*/  IADD3 R3, PT, PT, R6, R3, R8 ;  /* 0x0000000306037210 */ /* 0x000fe40007ffe008 */
[C---:B------:R-:W-:Y:S02]  /*0400*/  PRMT R5, R7.reuse, 0x7771, RZ ;  /* 0x0000777107057816 */ /* 0x040fe400000000ff */
[----:B------:R-:W-:-:S02]  /*0410*/  PRMT R6, R7, 0x7772, RZ ;  /* 0x0000777207067816 */ /* 0x000fc400000000ff */
[----:B------:R-:W-:Y:S02]  /*0420*/  PRMT R7, R7, 0x7773, RZ ;  /* 0x0000777307077816 */ /* 0x000fe400000000ff */
[----:B------:R-:W-:-:S04]  /*0430*/  IADD3 R3, PT, PT, R5, R3, R4 ;  /* 0x0000000305037210 */ /* 0x000fc80007ffe004 */
[----:B------:R-:W-:Y:S01]  /*0440*/  IADD3 R3, PT, PT, R7, R3, R6 ;  /* 0x0000000307037210 */ /* 0x000fe20007ffe006 */
[----:B------:R-:W-:Y:S06]  /*0450*/  BRA.U UP1, `(.L_x_2) ;  /* 0xfffffffd018c7547 */ /* 0x000fec000b83ffff */
.L_x_1:
[----:B------:R-:W-:Y:S05]  /*0460*/  BRA.U !UP0, `(.L_x_3) ;  /* 0x0000000108987547 */ /* 0x000fea000b800000 */
[----:B------:R-:W-:Y:S02]  /*0470*/  UISETP.GE.U32.AND UP0, UPT, UR6, 0x8, UPT ;  /* 0x000000080600788c */ /* 0x000fe4000bf06070 */
[----:B------:R-:W-:-:S04]  /*0480*/  ULOP3.LUT UR7, UR12, 0x7, URZ, 0xc0, !UPT ;  /* 0x000000070c077892 */ /* 0x000fc8000f8ec0ff */
[----:B------:R-:W-:-:S03]  /*0490*/  UISETP.NE.AND UP1, UPT, UR7, URZ, UPT ;  /* 0x000000ff0700728c */ /* 0x000fc6000bf25270 */
[----:B------:R-:W-:Y:S08]  /*04a0*/  BRA.U !UP0, `(.L_x_4) ;  /* 0x0000000108347547 */ /* 0x000ff0000b800000 */
[----:B------:R-:W-:Y:S04]  /*04b0*/  LDS.U8 R4, [R2+UR4] ;  /* 0x0000000402047984 */ /* 0x000fe80008000000 */
[----:B------:R-:W1:Y:S04]  /*04c0*/  LDS.U8 R5, [R2+UR4+0x1] ;  /* 0x0000010402057984 */ /* 0x000e680008000000 */
[----:B0-----:R-:W-:Y:S04]  /*04d0*/  LDS.U8 R7, [R2+UR4+0x2] ;  /* 0x0000020402077984 */ /* 0x001fe80008000000 */
[----:B------:R-:W0:Y:S04]  /*04e0*/  LDS.U8 R6, [R2+UR4+0x3] ;  /* 0x0000030402067984 */ /* 0x000e280008000000 */
[----:B------:R-:W-:Y:S04]  /*04f0*/  LDS.U8 R9, [R2+UR4+0x4] ;  /* 0x0000040402097984 */ /* 0x000fe80008000000 */
[----:B------:R-:W2:Y:S04]  /*0500*/  LDS.U8 R8, [R2+UR4+0x5] ;  /* 0x0000050402087984 */ /* 0x000ea80008000000 */
[----:B------:R-:W-:Y:S04]  /*0510*/  LDS.U8 R11, [R2+UR4+0x6] ;  /* 0x00000604020b7984 */ /* 0x000fe80008000000 */
[----:B------:R3:W4:Y:S02]  /*0520*/  LDS.U8 R10, [R2+UR4+0x7] ;  /* 0x00000704020a7984 */ /* 0x0007240008000000 */
[----:B---3--:R-:W-:Y:S01]  /*0530*/  VIADD R2, R2, 0x8 ;  /* 0x0000000802027836 */ /* 0x008fe20000000000 */
[----:B-1----:R-:W-:-:S04]  /*0540*/  IADD3 R4, PT, PT, R5, R3, R4 ;  /* 0x0000000305047210 */ /* 0x002fc80007ffe004 */
[----:B0-----:R-:W-:-:S04]  /*0550*/  IADD3 R4, PT, PT, R6, R4, R7 ;  /* 0x0000000406047210 */ /* 0x001fc80007ffe007 */
[----:B--2---:R-:W-:-:S04]  /*0560*/  IADD3 R4, PT, PT, R8, R4, R9 ;  /* 0x0000000408047210 */ /* 0x004fc80007ffe009 */
[----:B----4-:R-:W-:-:S07]  /*0570*/  IADD3 R3, PT, PT, R10, R4, R11 ;  /* 0x000000040a037210 */ /* 0x010fce0007ffe00b */
.L_x_4:
        /* <DEDUP_REMOVED lines=8> */
[----:B------:R0:W2:Y:S02]  /*0600*/  LDS.U8 R7, [R2+UR4+0x3] ;  /* 0x0000030402077984 */ /* 0x0000a40008000000 */
[----:B0-----:R-:W-:Y:S01]  /*0610*/  VIADD R2, R2, 0x4 ;  /* 0x0000000402027836 */ /* 0x001fe20000000000 */
[----:B-1----:R-:W-:-:S04]  /*0620*/  IADD3 R3, PT, PT, R5, R3, R4 ;  /* 0x0000000305037210 */ /* 0x002fc80007ffe004 */
[----:B--2---:R-:W-:-:S07]  /*0630*/  IADD3 R3, PT, PT, R7, R3, R6 ;  /* 0x0000000307037210 */ /* 0x004fce0007ffe006 */
.L_x_5:
[----:B------:R-:W-:Y:S05]  /*0640*/  BRA.U !UP1, `(.L_x_3) ;  /* 0x0000000109207547 */ /* 0x000fea000b800000 */
[----:B------:R-:W-:Y:S01]  /*0650*/  VIADD R2, R2, UR4 ;  /* 0x0000000402027c36 */ /* 0x000fe20008000000 */
[----:B------:R-:W-:-:S12]  /*0660*/  UIADD3 UR6, UPT, UPT, -UR6, URZ, URZ ;  /* 0x000000ff06067290 */ /* 0x000fd8000fffe1ff */
.L_x_6:
[----:B------:R1:W2:Y:S01]  /*0670*/  LDS.U8 R4, [R2] ;  /* 0x0000000002047984 */ /* 0x0002a20000000000 */
[----:B------:R-:W-:-:S04]  /*0680*/  UIADD3 UR6, UPT, UPT, UR6, 0x1, URZ ;  /* 0x0000000106067890 */ /* 0x000fc8000fffe0ff */
[----:B------:R-:W-:Y:S01]  /*0690*/  UISETP.NE.AND UP0, UPT, UR6, URZ, UPT ;  /* 0x000000ff0600728c */ /* 0x000fe2000bf05270 */
[----:B-1----:R-:W-:Y:S02]  /*06a0*/  VIADD R2, R2, 0x1 ;  /* 0x0000000102027836 */ /* 0x002fe40000000000 */
[----:B--2---:R-:W-:-:S06]  /*06b0*/  IMAD.IADD R3, R4, 0x1, R3 ;  /* 0x0000000104037824 */ /* 0x004fcc00078e0203 */
[----:B------:R-:W-:Y:S05]  /*06c0*/  BRA.U UP0, `(.L_x_6) ;  /* 0xfffffffd00e87547 */ /* 0x000fea000b83ffff */
.L_x_3:
[----:B------:R-:W-:-:S07]  /*06d0*/  PRMT R4, R3, 0x7610, R4 ;  /* 0x0000761003047816 */ /* 0x000fce0000000004 */
.L_x_0:
[----:B------:R-:W1:Y:S02]  /*06e0*/  LDC.64 R2, c[0x0][0x398] ;  /* 0x0000e600ff027b82 */ /* 0x000e640000000a00 */
[----:B-1----:R-:W-:-:S05]  /*06f0*/  IMAD.WIDE.U32 R2, R0, 0x2, R2 ;  /* 0x0000000200027825 */ /* 0x002fca00078e0002 */
[----:B------:R-:W-:Y:S01]  /*0700*/  STG.E.U16 desc[UR10][R2.64], R4 ;  /* 0x0000000402007986 */ /* 0x000fe2000c10150a */
[----:B------:R-:W-:Y:S05]  /*0710*/  EXIT ;  /* 0x000000000000794d */ /* 0x000fea0003800000 */
.L_x_7:
[----:B------:R-:W-:-:S00]  /*0720*/  BRA `(.L_x_7) ;  /* 0xfffffffc00fc7947 */ /* 0x000fc0000383ffff */
[----:B------:R-:W-:-:S00]  /*0730*/  NOP ;  /* 0x0000000000007918 */ /* 0x000fc00000000000 */
        /* <DEDUP_REMOVED lines=12> */
.L_x_8:


//--------------------- .nv.shared._Z15atsc_fs_checkerPKfPhiiPt --------------------------
	.section	.nv.shared._Z15atsc_fs_checkerPKfPhiiPt,"aw",@nobits
	.sectionflags	@""
	.align	16
	.zero		1024


//--------------------- .nv.shared.reserved.0     --------------------------
	.section	.nv.shared.reserved.0,"aw",@nobits
	.weak		__nv_reservedSMEM_offset_0_alias
	.size		__nv_reservedSMEM_offset_0_alias, 0, 64
	.other		__nv_reservedSMEM_offset_0_alias,@"STO_CUDA_RESERVED_SHARED STV_DEFAULT"
__nv_reservedSMEM_offset_0_alias:
	.zero		0
	.zero		64


//--------------------- .nv.constant0._Z15atsc_fs_checkerPKfPhiiPt --------------------------
	.section	.nv.constant0._Z15atsc_fs_checkerPKfPhiiPt,"a",@progbits
	.sectionflags	@""
	.align	4
.nv.constant0._Z15atsc_fs_checkerPKfPhiiPt:
	.zero		928


//--------------------- SYMBOLS --------------------------

	.type		.nv.reservedSmem.offset0,@object
	.size		.nv.reservedSmem.offset0,0x4
	.type		.nv.reservedSmem.cap,@object
	.size		.nv.reservedSmem.cap,0x4
